//
// Generated by NVIDIA NVVM Compiler
//
// Compiler Build ID: CL-36424714
// Cuda compilation tools, release 13.0, V13.0.88
// Based on NVVM 20.0.0
//

.version 9.0
.target sm_100
.address_size 64

	// .globl	_Z22extend_by_zeros_kernelP6float2S0_j
.global .align 4 .b8 precalc_xorwow_matrix[102400];
.global .align 4 .b8 precalc_xorwow_offset_matrix[102400];
.global .align 4 .b8 mrg32k3aM1[2304];
.global .align 4 .b8 mrg32k3aM2[2304];
.global .align 4 .b8 mrg32k3aM1SubSeq[2016];
.global .align 4 .b8 mrg32k3aM2SubSeq[2016];
.global .align 4 .b8 mrg32k3aM1Seq[2304];
.global .align 4 .b8 mrg32k3aM2Seq[2304];
.const .align 8 .b8 __cr_lgamma_table[72];

.visible .entry _Z22extend_by_zeros_kernelP6float2S0_j(
	.param .u64 .ptr .align 1 _Z22extend_by_zeros_kernelP6float2S0_j_param_0,
	.param .u64 .ptr .align 1 _Z22extend_by_zeros_kernelP6float2S0_j_param_1,
	.param .u32 _Z22extend_by_zeros_kernelP6float2S0_j_param_2
)
{
	.reg .pred 	%p<3>;
	.reg .b32 	%r<20>;
	.reg .b32 	%f<17>;
	.reg .b64 	%rd<9>;

	ld.param.u64 	%rd1, [_Z22extend_by_zeros_kernelP6float2S0_j_param_0];
	ld.param.u64 	%rd2, [_Z22extend_by_zeros_kernelP6float2S0_j_param_1];
	ld.param.u32 	%r6, [_Z22extend_by_zeros_kernelP6float2S0_j_param_2];
	mov.u32 	%r7, %ctaid.x;
	shl.b32 	%r8, %r7, 5;
	mov.u32 	%r9, %tid.x;
	add.s32 	%r1, %r8, %r9;
	mov.u32 	%r10, %ctaid.y;
	shl.b32 	%r11, %r10, 5;
	mov.u32 	%r12, %tid.y;
	add.s32 	%r13, %r11, %r12;
	shl.b32 	%r14, %r6, 1;
	add.s32 	%r15, %r14, -1;
	max.u32 	%r16, %r1, %r13;
	setp.ge.u32 	%p1, %r16, %r15;
	@%p1 bra 	$L__BB0_4;
	mul.lo.s32 	%r17, %r6, %r1;
	add.s32 	%r3, %r17, %r13;
	sub.s32 	%r4, %r17, %r1;
	setp.ge.u32 	%p2, %r16, %r6;
	mov.f32 	%f15, 0f00000000;
	mov.f32 	%f16, %f15;
	@%p2 bra 	$L__BB0_3;
	cvt.rn.f32.u32 	%f6, %r6;
	div.rn.f32 	%f7, %f6, 0f40C00000;
	mov.f32 	%f8, 0f40FB3334;
	div.rn.f32 	%f9, %f8, %f7;
	add.f32 	%f10, %f9, %f9;
	mul.f32 	%f11, %f10, 0f4048F5C3;
	div.rn.f32 	%f12, %f11, %f7;
	cvta.to.global.u64 	%rd3, %rd1;
	mul.wide.u32 	%rd4, %r3, 8;
	add.s64 	%rd5, %rd3, %rd4;
	ld.global.v2.f32 	{%f13, %f14}, [%rd5];
	mul.f32 	%f16, %f12, %f13;
	mul.f32 	%f15, %f12, %f14;
$L__BB0_3:
	add.s32 	%r19, %r4, %r3;
	cvta.to.global.u64 	%rd6, %rd2;
	mul.wide.u32 	%rd7, %r19, 8;
	add.s64 	%rd8, %rd6, %rd7;
	st.global.v2.f32 	[%rd8], {%f16, %f15};
$L__BB0_4:
	ret;

}


// ===== COMPILED SASS (sm_100) =====

	.target	sm_100

	.elftype	@"ET_EXEC"


//--------------------- .note.nv.tkinfo           --------------------------
	.section	.note.nv.tkinfo,"",@"SHT_NOTE"
	.sectionflags	@"SHF_NOTE_NV_TKINFO"
	.tkinfo
        /*0018*/ 	.word	0x00000002
        /*0030*/ 	.string	""
        /*0030*/ 	.string	"ptxas"
        /*0030*/ 	.string	"Cuda compilation tools, release 13.0, V13.0.88"
        /*0030*/ 	.string	"Build cuda_13.0.r13.0/compiler.36424714_0"
        /*0030*/ 	.string	"-arch sm_100 -m 64 "



//--------------------- .note.nv.cuinfo           --------------------------
	.section	.note.nv.cuinfo,"",@"SHT_NOTE"
	.sectionflags	@"SHF_NOTE_NV_CUINFO"
        /*0018*/ 	.short	0x0002
        /*001a*/ 	.short	0x0064
        /*001c*/ 	.short	0x0082
	.zero		2


//--------------------- .nv.info                  --------------------------
	.section	.nv.info,"",@"SHT_CUDA_INFO"
	.align	4


	//----- nvinfo : EIATTR_REGCOUNT
	.align		4
        /*0000*/ 	.byte	0x04, 0x2f
        /*0002*/ 	.short	(.L_10 - .L_9)
	.align		4
.L_9:
        /*0004*/ 	.word	index@(_Z22extend_by_zeros_kernelP6float2S0_j)
        /*0008*/ 	.word	0x00000011


	//----- nvinfo : EIATTR_FRAME_SIZE
	.align		4
.L_10:
        /*000c*/ 	.byte	0x04, 0x11
        /*000e*/ 	.short	(.L_12 - .L_11)
	.align		4
.L_11:
        /*0010*/ 	.word	index@($__internal_0_$__cuda_sm3x_div_rn_noftz_f32_slowpath)
        /*0014*/ 	.word	0x00000000


	//----- nvinfo : EIATTR_FRAME_SIZE
	.align		4
.L_12:
        /*0018*/ 	.byte	0x04, 0x11
        /*001a*/ 	.short	(.L_14 - .L_13)
	.align		4
.L_13:
        /*001c*/ 	.word	index@(_Z22extend_by_zeros_kernelP6float2S0_j)
        /*0020*/ 	.word	0x00000000


	//----- nvinfo : EIATTR_MIN_STACK_SIZE
	.align		4
.L_14:
        /*0024*/ 	.byte	0x04, 0x12
        /*0026*/ 	.short	(.L_16 - .L_15)
	.align		4
.L_15:
        /*0028*/ 	.word	index@(_Z22extend_by_zeros_kernelP6float2S0_j)
        /*002c*/ 	.word	0x00000000
.L_16:


//--------------------- .nv.compat                --------------------------
	.section	.nv.compat,"",@"SHT_CUDA_COMPAT_INFO"
	.align	4
        /*0000*/ 	.byte	0x02, 0x09, 0x00, 0x00, 0x02, 0x02, 0x01, 0x00, 0x02, 0x05, 0x05, 0x00, 0x03, 0x07, 0x01, 0x01
        /*0010*/ 	.byte	0x02, 0x03, 0x00, 0x00, 0x02, 0x06, 0x01, 0x00, 0x04, 0x0b, 0x08, 0x00, 0x01, 0x00, 0x00, 0x00
        /*0020*/ 	.byte	0x00, 0x00, 0x00, 0x00


//--------------------- .nv.info._Z22extend_by_zeros_kernelP6float2S0_j --------------------------
	.section	.nv.info._Z22extend_by_zeros_kernelP6float2S0_j,"",@"SHT_CUDA_INFO"
	.sectionflags	@""
	.align	4


	//----- nvinfo : EIATTR_CUDA_API_VERSION
	.align		4
        /*0000*/ 	.byte	0x04, 0x37
        /*0002*/ 	.short	(.L_18 - .L_17)
.L_17:
        /*0004*/ 	.word	0x00000082


	//----- nvinfo : EIATTR_KPARAM_INFO
	.align		4
.L_18:
        /*0008*/ 	.byte	0x04, 0x17
        /*000a*/ 	.short	(.L_20 - .L_19)
.L_19:
        /*000c*/ 	.word	0x00000000
        /*0010*/ 	.short	0x0002
        /*0012*/ 	.short	0x0010
        /*0014*/ 	.byte	0x00, 0xf0, 0x11, 0x00


	//----- nvinfo : EIATTR_KPARAM_INFO
	.align		4
.L_20:
        /*0018*/ 	.byte	0x04, 0x17
        /*001a*/ 	.short	(.L_22 - .L_21)
.L_21:
        /*001c*/ 	.word	0x00000000
        /*0020*/ 	.short	0x0001
        /*0022*/ 	.short	0x0008
        /*0024*/ 	.byte	0x00, 0xf5, 0x21, 0x00


	//----- nvinfo : EIATTR_KPARAM_INFO
	.align		4
.L_22:
        /*0028*/ 	.byte	0x04, 0x17
        /*002a*/ 	.short	(.L_24 - .L_23)
.L_23:
        /*002c*/ 	.word	0x00000000
        /*0030*/ 	.short	0x0000
        /*0032*/ 	.short	0x0000
        /*0034*/ 	.byte	0x00, 0xf5, 0x21, 0x00


	//----- nvinfo : EIATTR_SPARSE_MMA_MASK
	.align		4
.L_24:
        /*0038*/ 	.byte	0x03, 0x50
        /*003a*/ 	.short	0x0000


	//----- nvinfo : EIATTR_MAXREG_COUNT
	.align		4
        /*003c*/ 	.byte	0x03, 0x1b
        /*003e*/ 	.short	0x00ff


	//----- nvinfo : EIATTR_MERCURY_ISA_VERSION
	.align		4
        /*0040*/ 	.byte	0x03, 0x5f
        /*0042*/ 	.short	0x0101


	//----- nvinfo : EIATTR_VRC_CTA_INIT_COUNT
	.align		4
        /*0044*/ 	.byte	0x02, 0x4a
	.zero		1
	.zero		1


	//----- nvinfo : EIATTR_EXIT_INSTR_OFFSETS
	.align		4
        /*0048*/ 	.byte	0x04, 0x1c
        /*004a*/ 	.short	(.L_26 - .L_25)


	//   ....[0]....
.L_25:
        /*004c*/ 	.word	0x000000b0


	//   ....[1]....
        /*0050*/ 	.word	0x00000490


	//----- nvinfo : EIATTR_CRS_STACK_SIZE
	.align		4
.L_26:
        /*0054*/ 	.byte	0x04, 0x1e
        /*0056*/ 	.short	(.L_28 - .L_27)
.L_27:
        /*0058*/ 	.word	0x00000000


	//----- nvinfo : EIATTR_CBANK_PARAM_SIZE
	.align		4
.L_28:
        /*005c*/ 	.byte	0x03, 0x19
        /*005e*/ 	.short	0x0014


	//----- nvinfo : EIATTR_PARAM_CBANK
	.align		4
        /*0060*/ 	.byte	0x04, 0x0a
        /*0062*/ 	.short	(.L_30 - .L_29)
	.align		4
.L_29:
        /*0064*/ 	.word	index@(.nv.constant0._Z22extend_by_zeros_kernelP6float2S0_j)
        /*0068*/ 	.short	0x0380
        /*006a*/ 	.short	0x0014


	//----- nvinfo : EIATTR_SW_WAR
	.align		4
.L_30:
        /*006c*/ 	.byte	0x04, 0x36
        /*006e*/ 	.short	(.L_32 - .L_31)
.L_31:
        /*0070*/ 	.word	0x00000008
.L_32:


//--------------------- .nv.callgraph             --------------------------
	.section	.nv.callgraph,"",@"SHT_CUDA_CALLGRAPH"
	.align	4
	.sectionentsize	8
	.align		4
        /*0000*/ 	.word	0x00000000
	.align		4
        /*0004*/ 	.word	0xffffffff
	.align		4
        /*0008*/ 	.word	0x00000000
	.align		4
        /*000c*/ 	.word	0xfffffffe
	.align		4
        /*0010*/ 	.word	0x00000000
	.align		4
        /*0014*/ 	.word	0xfffffffd
	.align		4
        /*0018*/ 	.word	0x00000000
	.align		4
        /*001c*/ 	.word	0xfffffffc


//--------------------- .nv.constant4             --------------------------
	.section	.nv.constant4,"a",@progbits
	.align	8
	.align		8
.nv.constant4:
        /*0000*/ 	.dword	precalc_xorwow_matrix
	.align		8
        /*0008*/ 	.dword	precalc_xorwow_offset_matrix
	.align		8
        /*0010*/ 	.dword	mrg32k3aM1
	.align		8
        /*0018*/ 	.dword	mrg32k3aM2
	.align		8
        /*0020*/ 	.dword	mrg32k3aM1SubSeq
	.align		8
        /*0028*/ 	.dword	mrg32k3aM2SubSeq
	.align		8
        /*0030*/ 	.dword	mrg32k3aM1Seq
	.align		8
        /*0038*/ 	.dword	mrg32k3aM2Seq


//--------------------- .nv.constant3             --------------------------
	.section	.nv.constant3,"a",@progbits
	.align	8
.nv.constant3:
	.type		__cr_lgamma_table,@object
	.size		__cr_lgamma_table,(.L_8 - __cr_lgamma_table)
__cr_lgamma_table:
        /*0000*/ 	.byte	0x00, 0x00, 0x00, 0x00, 0x00, 0x00, 0x00, 0x00, 0x00, 0x00, 0x00, 0x00, 0x00, 0x00, 0x00, 0x00
        /*0010*/ 	.byte	0xef, 0x39, 0xfa, 0xfe, 0x42, 0x2e, 0xe6, 0x3f, 0x02, 0x20, 0x2a, 0xfa, 0x0b, 0xab, 0xfc, 0x3f
        /*0020*/ 	.byte	0xf9, 0x2c, 0x92, 0x7c, 0xa7, 0x6c, 0x09, 0x40, 0xc9, 0x79, 0x44, 0x3c, 0x64, 0x26, 0x13, 0x40
        /*0030*/ 	.byte	0xca, 0x01, 0xcf, 0x3a, 0x27, 0x51, 0x1a, 0x40, 0x30, 0xcc, 0x2d, 0xf3, 0xe1, 0x0c, 0x21, 0x40
        /*0040*/ 	.byte	0x0d, 0xb7, 0xfc, 0x82, 0x8e, 0x35, 0x25, 0x40
.L_8:


//--------------------- .text._Z22extend_by_zeros_kernelP6float2S0_j --------------------------
	.section	.text._Z22extend_by_zeros_kernelP6float2S0_j,"ax",@progbits
	.align	128
        .global         _Z22extend_by_zeros_kernelP6float2S0_j
        .type           _Z22extend_by_zeros_kernelP6float2S0_j,@function
        .size           _Z22extend_by_zeros_kernelP6float2S0_j,(.L_x_19 - _Z22extend_by_zeros_kernelP6float2S0_j)
        .other          _Z22extend_by_zeros_kernelP6float2S0_j,@"STO_CUDA_ENTRY STV_DEFAULT"
_Z22extend_by_zeros_kernelP6float2S0_j:
.text._Z22extend_by_zeros_kernelP6float2S0_j:
[----:B------:R-:W-:Y:S01]  /*0000*/  LDC R1, c[0x0][0x37c] ;  /* 0x0000df00ff017b82 */ /* 0x000fe20000000800 */
[----:B------:R-:W0:Y:S01]  /*0010*/  S2R R5, SR_CTAID.X ;  /* 0x0000000000057919 */ /* 0x000e220000002500 */
[----:B------:R-:W1:Y:S01]  /*0020*/  LDCU UR6, c[0x0][0x390] ;  /* 0x00007200ff0677ac */ /* 0x000e620008000800 */
[----:B------:R-:W0:Y:S01]  /*0030*/  S2R R0, SR_TID.X ;  /* 0x0000000000007919 */ /* 0x000e220000002100 */
[----:B------:R-:W2:Y:S01]  /*0040*/  S2R R2, SR_CTAID.Y ;  /* 0x0000000000027919 */ /* 0x000ea20000002600 */
[----:B------:R-:W2:Y:S01]  /*0050*/  S2R R3, SR_TID.Y ;  /* 0x0000000000037919 */ /* 0x000ea20000002200 */
[----:B-1----:R-:W-:Y:S01]  /*0060*/  ULEA UR4, UR6, 0xffffffff, 0x1 ;  /* 0xffffffff06047891 */ /* 0x002fe2000f8e08ff */
[----:B0-----:R-:W-:Y:S02]  /*0070*/  IMAD R5, R5, 0x20, R0 ;  /* 0x0000002005057824 */ /* 0x001fe400078e0200 */
[----:B--2---:R-:W-:-:S05]  /*0080*/  IMAD R2, R2, 0x20, R3 ;  /* 0x0000002002027824 */ /* 0x004fca00078e0203 */
[----:B------:R-:W-:-:S04]  /*0090*/  VIMNMX.U32 R0, PT, PT, R5, R2, !PT ;  /* 0x0000000205007248 */ /* 0x000fc80007fe0000 */
[----:B------:R-:W-:-:S13]  /*00a0*/  ISETP.GE.U32.AND P0, PT, R0, UR4, PT ;  /* 0x0000000400007c0c */ /* 0x000fda000bf06070 */
[----:B------:R-:W-:Y:S05]  /*00b0*/  @P0 EXIT ;  /* 0x000000000000094d */ /* 0x000fea0003800000 */
[----:B------:R-:W-:Y:S01]  /*00c0*/  ISETP.GE.U32.AND P0, PT, R0, UR6, PT ;  /* 0x0000000600007c0c */ /* 0x000fe2000bf06070 */
[----:B------:R-:W0:Y:S01]  /*00d0*/  LDCU.64 UR4, c[0x0][0x358] ;  /* 0x00006b00ff0477ac */ /* 0x000e220008000a00 */
[----:B------:R-:W-:Y:S01]  /*00e0*/  BSSY.RECONVERGENT B0, `(.L_x_0) ;  /* 0x0000036000007945 */ /* 0x000fe20003800200 */
[C---:B------:R-:W-:Y:S01]  /*00f0*/  IMAD R2, R5.reuse, UR6, R2 ;  /* 0x0000000605027c24 */ /* 0x040fe2000f8e0202 */
[----:B------:R-:W-:Y:S01]  /*0100*/  CS2R R8, SRZ ;  /* 0x0000000000087805 */ /* 0x000fe2000001ff00 */
[----:B------:R-:W-:-:S08]  /*0110*/  IMAD R5, R5, UR6, -R5 ;  /* 0x0000000605057c24 */ /* 0x000fd0000f8e0a05 */
[----:B------:R-:W-:Y:S05]  /*0120*/  @P0 BRA `(.L_x_1) ;  /* 0x0000000000c40947 */ /* 0x000fea0003800000 */
[----:B------:R-:W-:Y:S01]  /*0130*/  I2FP.F32.U32 R0, UR6 ;  /* 0x0000000600007c45 */ /* 0x000fe20008201000 */
[----:B------:R-:W-:Y:S02]  /*0140*/  IMAD.MOV.U32 R4, RZ, RZ, 0x3e2aaaab ;  /* 0x3e2aaaabff047424 */ /* 0x000fe400078e00ff */
[----:B------:R-:W-:Y:S01]  /*0150*/  IMAD.MOV.U32 R3, RZ, RZ, 0x40c00000 ;  /* 0x40c00000ff037424 */ /* 0x000fe200078e00ff */
[----:B------:R-:W1:Y:S03]  /*0160*/  FCHK P0, R0, 6 ;  /* 0x40c0000000007902 */ /* 0x000e660000000000 */
[----:B------:R-:W-:-:S04]  /*0170*/  FFMA R3, R4, -R3, 1 ;  /* 0x3f80000004037423 */ /* 0x000fc80000000803 */
[----:B------:R-:W-:-:S04]  /*0180*/  FFMA R3, R3, R4, 0.16666667163372039795 ;  /* 0x3e2aaaab03037423 */ /* 0x000fc80000000004 */
[----:B------:R-:W-:-:S04]  /*0190*/  FFMA R4, R0, R3, RZ ;  /* 0x0000000300047223 */ /* 0x000fc800000000ff */
[----:B------:R-:W-:-:S04]  /*01a0*/  FFMA R6, R4, -6, R0 ;  /* 0xc0c0000004067823 */ /* 0x000fc80000000000 */
[----:B------:R-:W-:Y:S01]  /*01b0*/  FFMA R3, R3, R6, R4 ;  /* 0x0000000603037223 */ /* 0x000fe20000000004 */
[----:B-1----:R-:W-:Y:S06]  /*01c0*/  @!P0 BRA `(.L_x_2) ;  /* 0x0000000000108947 */ /* 0x002fec0003800000 */
[----:B------:R-:W-:Y:S01]  /*01d0*/  HFMA2 R3, -RZ, RZ, 2.375, 0 ;  /* 0x40c00000ff037431 */ /* 0x000fe200000001ff */
[----:B------:R-:W-:-:S07]  /*01e0*/  MOV R4, 0x200 ;  /* 0x0000020000047802 */ /* 0x000fce0000000f00 */
[----:B0-----:R-:W-:Y:S05]  /*01f0*/  CALL.REL.NOINC `($__internal_0_$__cuda_sm3x_div_rn_noftz_f32_slowpath) ;  /* 0x0000000000a87944 */ /* 0x001fea0003c00000 */
[----:B------:R-:W-:-:S07]  /*0200*/  IMAD.MOV.U32 R3, RZ, RZ, R0 ;  /* 0x000000ffff037224 */ /* 0x000fce00078e0000 */
.L_x_2:
[----:B------:R-:W1:Y:S01]  /*0210*/  MUFU.RCP R0, R3 ;  /* 0x0000000300007308 */ /* 0x000e620000001000 */
[----:B------:R-:W-:Y:S01]  /*0220*/  UMOV UR7, 0x40fb3334 ;  /* 0x40fb333400077882 */ /* 0x000fe20000000000 */
[----:B------:R-:W-:Y:S01]  /*0230*/  BSSY.RECONVERGENT B1, `(.L_x_3) ;  /* 0x000000c000017945 */ /* 0x000fe20003800200 */
[----:B------:R-:W-:-:S05]  /*0240*/  IMAD.U32 R6, RZ, RZ, UR7 ;  /* 0x00000007ff067e24 */ /* 0x000fca000f8e00ff */
[----:B------:R-:W2:Y:S01]  /*0250*/  FCHK P0, R6, R3 ;  /* 0x0000000306007302 */ /* 0x000ea20000000000 */
[----:B-1----:R-:W-:-:S04]  /*0260*/  FFMA R7, R0, -R3, 1 ;  /* 0x3f80000000077423 */ /* 0x002fc80000000803 */
[----:B------:R-:W-:-:S04]  /*0270*/  FFMA R0, R0, R7, R0 ;  /* 0x0000000700007223 */ /* 0x000fc80000000000 */
[----:B------:R-:W-:-:S04]  /*0280*/  FFMA R4, R0, 7.8500003814697265625, RZ ;  /* 0x40fb333400047823 */ /* 0x000fc800000000ff */
[----:B------:R-:W-:-:S04]  /*0290*/  FFMA R7, R4, -R3, 7.8500003814697265625 ;  /* 0x40fb333404077423 */ /* 0x000fc80000000803 */
[----:B------:R-:W-:Y:S01]  /*02a0*/  FFMA R0, R0, R7, R4 ;  /* 0x0000000700007223 */ /* 0x000fe20000000004 */
[----:B--2---:R-:W-:Y:S06]  /*02b0*/  @!P0 BRA `(.L_x_4) ;  /* 0x00000000000c8947 */ /* 0x004fec0003800000 */
[----:B------:R-:W-:Y:S01]  /*02c0*/  IMAD.MOV.U32 R0, RZ, RZ, 0x40fb3334 ;  /* 0x40fb3334ff007424 */ /* 0x000fe200078e00ff */
[----:B------:R-:W-:-:S07]  /*02d0*/  MOV R4, 0x2f0 ;  /* 0x000002f000047802 */ /* 0x000fce0000000f00 */
[----:B0-----:R-:W-:Y:S05]  /*02e0*/  CALL.REL.NOINC `($__internal_0_$__cuda_sm3x_div_rn_noftz_f32_slowpath) ;  /* 0x00000000006c7944 */ /* 0x001fea0003c00000 */
.L_x_4:
[----:B0-----:R-:W-:Y:S05]  /*02f0*/  BSYNC.RECONVERGENT B1 ;  /* 0x0000000000017941 */ /* 0x001fea0003800200 */
.L_x_3:
[----:B------:R-:W0:Y:S01]  /*0300*/  MUFU.RCP R4, R3 ;  /* 0x0000000300047308 */ /* 0x000e220000001000 */
[----:B------:R-:W-:Y:S01]  /*0310*/  FADD R0, R0, R0 ;  /* 0x0000000000007221 */ /* 0x000fe20000000000 */
[----:B------:R-:W-:Y:S03]  /*0320*/  BSSY.RECONVERGENT B1, `(.L_x_5) ;  /* 0x000000c000017945 */ /* 0x000fe60003800200 */
[----:B------:R-:W-:-:S04]  /*0330*/  FMUL R9, R0, 3.1400001049041748047 ;  /* 0x4048f5c300097820 */ /* 0x000fc80000400000 */
[----:B------:R-:W1:Y:S01]  /*0340*/  FCHK P0, R9, R3 ;  /* 0x0000000309007302 */ /* 0x000e620000000000 */
[----:B0-----:R-:W-:-:S04]  /*0350*/  FFMA R7, R4, -R3, 1 ;  /* 0x3f80000004077423 */ /* 0x001fc80000000803 */
[----:B------:R-:W-:-:S04]  /*0360*/  FFMA R0, R4, R7, R4 ;  /* 0x0000000704007223 */ /* 0x000fc80000000004 */
[----:B------:R-:W-:-:S04]  /*0370*/  FFMA R4, R0, R9, RZ ;  /* 0x0000000900047223 */ /* 0x000fc800000000ff */
[----:B------:R-:W-:-:S04]  /*0380*/  FFMA R7, R4, -R3, R9 ;  /* 0x8000000304077223 */ /* 0x000fc80000000009 */
[----:B------:R-:W-:Y:S01]  /*0390*/  FFMA R0, R0, R7, R4 ;  /* 0x0000000700007223 */ /* 0x000fe20000000004 */
[----:B-1----:R-:W-:Y:S06]  /*03a0*/  @!P0 BRA `(.L_x_6) ;  /* 0x00000000000c8947 */ /* 0x002fec0003800000 */
[----:B------:R-:W-:Y:S01]  /*03b0*/  IMAD.MOV.U32 R0, RZ, RZ, R9 ;  /* 0x000000ffff007224 */ /* 0x000fe200078e0009 */
[----:B------:R-:W-:-:S07]  /*03c0*/  MOV R4, 0x3e0 ;  /* 0x000003e000047802 */ /* 0x000fce0000000f00 */
[----:B------:R-:W-:Y:S05]  /*03d0*/  CALL.REL.NOINC `($__internal_0_$__cuda_sm3x_div_rn_noftz_f32_slowpath) ;  /* 0x0000000000307944 */ /* 0x000fea0003c00000 */
.L_x_6:
[----:B------:R-:W-:Y:S05]  /*03e0*/  BSYNC.RECONVERGENT B1 ;  /* 0x0000000000017941 */ /* 0x000fea0003800200 */
.L_x_5:
[----:B------:R-:W0:Y:S02]  /*03f0*/  LDC.64 R6, c[0x0][0x380] ;  /* 0x0000e000ff067b82 */ /* 0x000e240000000a00 */
[----:B0-----:R-:W-:-:S06]  /*0400*/  IMAD.WIDE.U32 R6, R2, 0x8, R6 ;  /* 0x0000000802067825 */ /* 0x001fcc00078e0006 */
[----:B------:R-:W2:Y:S02]  /*0410*/  LDG.E.64 R6, desc[UR4][R6.64] ;  /* 0x0000000406067981 */ /* 0x000ea4000c1e1b00 */
[-C--:B--2---:R-:W-:Y:S01]  /*0420*/  FMUL R8, R6, R0.reuse ;  /* 0x0000000006087220 */ /* 0x084fe20000400000 */
[----:B------:R-:W-:-:S07]  /*0430*/  FMUL R9, R7, R0 ;  /* 0x0000000007097220 */ /* 0x000fce0000400000 */
.L_x_1:
[----:B0-----:R-:W-:Y:S05]  /*0440*/  BSYNC.RECONVERGENT B0 ;  /* 0x0000000000007941 */ /* 0x001fea0003800200 */
.L_x_0:
[----:B------:R-:W0:Y:S01]  /*0450*/  LDC.64 R6, c[0x0][0x388] ;  /* 0x0000e200ff067b82 */ /* 0x000e220000000a00 */
[----:B------:R-:W-:-:S05]  /*0460*/  IADD3 R3, PT, PT, R2, R5, RZ ;  /* 0x0000000502037210 */ /* 0x000fca0007ffe0ff */
[----:B0-----:R-:W-:-:S05]  /*0470*/  IMAD.WIDE.U32 R2, R3, 0x8, R6 ;  /* 0x0000000803027825 */ /* 0x001fca00078e0006 */
[----:B------:R-:W-:Y:S01]  /*0480*/  STG.E.64 desc[UR4][R2.64], R8 ;  /* 0x0000000802007986 */ /* 0x000fe2000c101b04 */
[----:B------:R-:W-:Y:S05]  /*0490*/  EXIT ;  /* 0x000000000000794d */ /* 0x000fea0003800000 */
        .weak           $__internal_0_$__cuda_sm3x_div_rn_noftz_f32_slowpath
        .type           $__internal_0_$__cuda_sm3x_div_rn_noftz_f32_slowpath,@function
        .size           $__internal_0_$__cuda_sm3x_div_rn_noftz_f32_slowpath,(.L_x_19 - $__internal_0_$__cuda_sm3x_div_rn_noftz_f32_slowpath)
$__internal_0_$__cuda_sm3x_div_rn_noftz_f32_slowpath:
[--C-:B------:R-:W-:Y:S01]  /*04a0*/  SHF.R.U32.HI R7, RZ, 0x17, R3.reuse ;  /* 0x00000017ff077819 */ /* 0x100fe20000011603 */
[----:B------:R-:W-:Y:S01]  /*04b0*/  BSSY.RECONVERGENT B2, `(.L_x_7) ;  /* 0x0000063000027945 */ /* 0x000fe20003800200 */
[----:B------:R-:W-:Y:S02]  /*04c0*/  SHF.R.U32.HI R6, RZ, 0x17, R0 ;  /* 0x00000017ff067819 */ /* 0x000fe40000011600 */
[----:B------:R-:W-:Y:S01]  /*04d0*/  LOP3.LUT R12, R7, 0xff, RZ, 0xc0, !PT ;  /* 0x000000ff070c7812 */ /* 0x000fe200078ec0ff */
[----:B------:R-:W-:Y:S01]  /*04e0*/  IMAD.MOV.U32 R7, RZ, RZ, R3 ;  /* 0x000000ffff077224 */ /* 0x000fe200078e0003 */
[----:B------:R-:W-:-:S03]  /*04f0*/  LOP3.LUT R10, R6, 0xff, RZ, 0xc0, !PT ;  /* 0x000000ff060a7812 */ /* 0x000fc600078ec0ff */
[----:B------:R-:W-:Y:S02]  /*0500*/  VIADD R9, R12, 0xffffffff ;  /* 0xffffffff0c097836 */ /* 0x000fe40000000000 */
[----:B------:R-:W-:-:S03]  /*0510*/  VIADD R8, R10, 0xffffffff ;  /* 0xffffffff0a087836 */ /* 0x000fc60000000000 */
[----:B------:R-:W-:-:S04]  /*0520*/  ISETP.GT.U32.AND P0, PT, R9, 0xfd, PT ;  /* 0x000000fd0900780c */ /* 0x000fc80003f04070 */
[----:B------:R-:W-:-:S13]  /*0530*/  ISETP.GT.U32.OR P0, PT, R8, 0xfd, P0 ;  /* 0x000000fd0800780c */ /* 0x000fda0000704470 */
[----:B------:R-:W-:Y:S01]  /*0540*/  @!P0 MOV R6, RZ ;  /* 0x000000ff00068202 */ /* 0x000fe20000000f00 */
[----:B------:R-:W-:Y:S06]  /*0550*/  @!P0 BRA `(.L_x_8) ;  /* 0x00000000005c8947 */ /* 0x000fec0003800000 */
[----:B------:R-:W-:Y:S02]  /*0560*/  FSETP.GTU.FTZ.AND P0, PT, |R0|, +INF , PT ;  /* 0x7f8000000000780b */ /* 0x000fe40003f1c200 */
[----:B------:R-:W-:-:S04]  /*0570*/  FSETP.GTU.FTZ.AND P1, PT, |R3|, +INF , PT ;  /* 0x7f8000000300780b */ /* 0x000fc80003f3c200 */
[----:B------:R-:W-:-:S13]  /*0580*/  PLOP3.LUT P0, PT, P0, P1, PT, 0xf8, 0x8f ;  /* 0x00000000008f781c */ /* 0x000fda0000703f70 */
[----:B------:R-:W-:Y:S05]  /*0590*/  @P0 BRA `(.L_x_9) ;  /* 0x00000004004c0947 */ /* 0x000fea0003800000 */
[----:B------:R-:W-:-:S13]  /*05a0*/  LOP3.LUT P0, RZ, R7, 0x7fffffff, R0, 0xc8, !PT ;  /* 0x7fffffff07ff7812 */ /* 0x000fda000780c800 */
[----:B------:R-:W-:Y:S05]  /*05b0*/  @!P0 BRA `(.L_x_10) ;  /* 0x00000004003c8947 */ /* 0x000fea0003800000 */
[C---:B------:R-:W-:Y:S02]  /*05c0*/  FSETP.NEU.FTZ.AND P2, PT, |R0|.reuse, +INF , PT ;  /* 0x7f8000000000780b */ /* 0x040fe40003f5d200 */
[----:B------:R-:W-:Y:S02]  /*05d0*/  FSETP.NEU.FTZ.AND P1, PT, |R3|, +INF , PT ;  /* 0x7f8000000300780b */ /* 0x000fe40003f3d200 */
[----:B------:R-:W-:-:S11]  /*05e0*/  FSETP.NEU.FTZ.AND P0, PT, |R0|, +INF , PT ;  /* 0x7f8000000000780b */ /* 0x000fd60003f1d200 */
[----:B------:R-:W-:Y:S05]  /*05f0*/  @!P1 BRA !P2, `(.L_x_10) ;  /* 0x00000004002c9947 */ /* 0x000fea0005000000 */
[----:B------:R-:W-:-:S04]  /*0600*/  LOP3.LUT P2, RZ, R0, 0x7fffffff, RZ, 0xc0, !PT ;  /* 0x7fffffff00ff7812 */ /* 0x000fc8000784c0ff */
[----:B------:R-:W-:-:S13]  /*0610*/  PLOP3.LUT P1, PT, P1, P2, PT, 0x2f, 0xf2 ;  /* 0x0000000000f2781c */ /* 0x000fda0000f24577 */
[----:B------:R-:W-:Y:S05]  /*0620*/  @P1 BRA `(.L_x_11) ;  /* 0x0000000400181947 */ /* 0x000fea0003800000 */
[----:B------:R-:W-:-:S04]  /*0630*/  LOP3.LUT P1, RZ, R7, 0x7fffffff, RZ, 0xc0, !PT ;  /* 0x7fffffff07ff7812 */ /* 0x000fc8000782c0ff */
[----:B------:R-:W-:-:S13]  /*0640*/  PLOP3.LUT P0, PT, P0, P1, PT, 0x2f, 0xf2 ;  /* 0x0000000000f2781c */ /* 0x000fda0000702577 */
[----:B------:R-:W-:Y:S05]  /*0650*/  @P0 BRA `(.L_x_12) ;  /* 0x0000000400000947 */ /* 0x000fea0003800000 */
[----:B------:R-:W-:Y:S02]  /*0660*/  ISETP.GE.AND P0, PT, R8, RZ, PT ;  /* 0x000000ff0800720c */ /* 0x000fe40003f06270 */
[----:B------:R-:W-:-:S11]  /*0670*/  ISETP.GE.AND P1, PT, R9, RZ, PT ;  /* 0x000000ff0900720c */ /* 0x000fd60003f26270 */
[----:B------:R-:W-:Y:S02]  /*0680*/  @P0 IMAD.MOV.U32 R6, RZ, RZ, RZ ;  /* 0x000000ffff060224 */ /* 0x000fe400078e00ff */
[----:B------:R-:W-:Y:S01]  /*0690*/  @!P0 FFMA R0, R0, 1.84467440737095516160e+19, RZ ;  /* 0x5f80000000008823 */ /* 0x000fe200000000ff */
[----:B------:R-:W-:Y:S02]  /*06a0*/  @!P0 IMAD.MOV.U32 R6, RZ, RZ, -0x40 ;  /* 0xffffffc0ff068424 */ /* 0x000fe400078e00ff */
[----:B------:R-:W-:Y:S02]  /*06b0*/  @!P1 FFMA R7, R3, 1.84467440737095516160e+19, RZ ;  /* 0x5f80000003079823 */ /* 0x000fe400000000ff */
[----:B------:R-:W-:-:S07]  /*06c0*/  @!P1 VIADD R6, R6, 0x40 ;  /* 0x0000004006069836 */ /* 0x000fce0000000000 */
.L_x_8:
[----:B------:R-:W-:Y:S01]  /*06d0*/  LEA R8, R12, 0xc0800000, 0x17 ;  /* 0xc08000000c087811 */ /* 0x000fe200078eb8ff */
[----:B------:R-:W-:Y:S03]  /*06e0*/  BSSY.RECONVERGENT B3, `(.L_x_13) ;  /* 0x0000036000037945 */ /* 0x000fe60003800200 */
[----:B------:R-:W-:Y:S01]  /*06f0*/  IADD3 R8, PT, PT, -R8, R7, RZ ;  /* 0x0000000708087210 */ /* 0x000fe20007ffe1ff */
[----:B------:R-:W-:-:S03]  /*0700*/  VIADD R7, R10, 0xffffff81 ;  /* 0xffffff810a077836 */ /* 0x000fc60000000000 */
[----:B------:R-:W0:Y:S01]  /*0710*/  MUFU.RCP R9, R8 ;  /* 0x0000000800097308 */ /* 0x000e220000001000 */
[----:B------:R-:W-:Y:S01]  /*0720*/  FADD.FTZ R11, -R8, -RZ ;  /* 0x800000ff080b7221 */ /* 0x000fe20000010100 */
[----:B------:R-:W-:-:S03]  /*0730*/  IMAD R0, R7, -0x800000, R0 ;  /* 0xff80000007007824 */ /* 0x000fc600078e0200 */
[----:B0-----:R-:W-:-:S04]  /*0740*/  FFMA R10, R9, R11, 1 ;  /* 0x3f800000090a7423 */ /* 0x001fc8000000000b */
[----:B------:R-:W-:-:S04]  /*0750*/  FFMA R14, R9, R10, R9 ;  /* 0x0000000a090e7223 */ /* 0x000fc80000000009 */
[----:B------:R-:W-:-:S04]  /*0760*/  FFMA R9, R0, R14, RZ ;  /* 0x0000000e00097223 */ /* 0x000fc800000000ff */
[----:B------:R-:W-:-:S04]  /*0770*/  FFMA R10, R11, R9, R0 ;  /* 0x000000090b0a7223 */ /* 0x000fc80000000000 */
[----:B------:R-:W-:Y:S01]  /*0780*/  FFMA R13, R14, R10, R9 ;  /* 0x0000000a0e0d7223 */ /* 0x000fe20000000009 */
[----:B------:R-:W-:-:S03]  /*0790*/  IADD3 R9, PT, PT, R7, 0x7f, -R12 ;  /* 0x0000007f07097810 */ /* 0x000fc60007ffe80c */
[----:B------:R-:W-:Y:S02]  /*07a0*/  FFMA R10, R11, R13, R0 ;  /* 0x0000000d0b0a7223 */ /* 0x000fe40000000000 */
[----:B------:R-:W-:Y:S02]  /*07b0*/  IMAD.IADD R9, R9, 0x1, R6 ;  /* 0x0000000109097824 */ /* 0x000fe400078e0206 */
[----:B------:R-:W-:-:S05]  /*07c0*/  FFMA R0, R14, R10, R13 ;  /* 0x0000000a0e007223 */ /* 0x000fca000000000d */
[----:B------:R-:W-:-:S04]  /*07d0*/  SHF.R.U32.HI R7, RZ, 0x17, R0 ;  /* 0x00000017ff077819 */ /* 0x000fc80000011600 */
[----:B------:R-:W-:-:S05]  /*07e0*/  LOP3.LUT R7, R7, 0xff, RZ, 0xc0, !PT ;  /* 0x000000ff07077812 */ /* 0x000fca00078ec0ff */
[----:B------:R-:W-:-:S05]  /*07f0*/  IMAD.IADD R11, R7, 0x1, R9 ;  /* 0x00000001070b7824 */ /* 0x000fca00078e0209 */
[----:B------:R-:W-:-:S04]  /*0800*/  IADD3 R6, PT, PT, R11, -0x1, RZ ;  /* 0xffffffff0b067810 */ /* 0x000fc80007ffe0ff */
[----:B------:R-:W-:-:S13]  /*0810*/  ISETP.GE.U32.AND P0, PT, R6, 0xfe, PT ;  /* 0x000000fe0600780c */ /* 0x000fda0003f06070 */
[----:B------:R-:W-:Y:S05]  /*0820*/  @!P0 BRA `(.L_x_14) ;  /* 0x0000000000808947 */ /* 0x000fea0003800000 */
[----:B------:R-:W-:-:S13]  /*0830*/  ISETP.GT.AND P0, PT, R11, 0xfe, PT ;  /* 0x000000fe0b00780c */ /* 0x000fda0003f04270 */
[----:B------:R-:W-:Y:S05]  /*0840*/  @P0 BRA `(.L_x_15) ;  /* 0x00000000006c0947 */ /* 0x000fea0003800000 */
[----:B------:R-:W-:-:S13]  /*0850*/  ISETP.GE.AND P0, PT, R11, 0x1, PT ;  /* 0x000000010b00780c */ /* 0x000fda0003f06270 */
[----:B------:R-:W-:Y:S05]  /*0860*/  @P0 BRA `(.L_x_16) ;  /* 0x0000000000740947 */ /* 0x000fea0003800000 */
[----:B------:R-:W-:Y:S02]  /*0870*/  ISETP.GE.AND P0, PT, R11, -0x18, PT ;  /* 0xffffffe80b00780c */ /* 0x000fe40003f06270 */
[----:B------:R-:W-:-:S11]  /*0880*/  LOP3.LUT R0, R0, 0x80000000, RZ, 0xc0, !PT ;  /* 0x8000000000007812 */ /* 0x000fd600078ec0ff */
[----:B------:R-:W-:Y:S05]  /*0890*/  @!P0 BRA `(.L_x_16) ;  /* 0x0000000000688947 */ /* 0x000fea0003800000 */
[CCC-:B------:R-:W-:Y:S01]  /*08a0*/  FFMA.RZ R6, R14.reuse, R10.reuse, R13.reuse ;  /* 0x0000000a0e067223 */ /* 0x1c0fe2000000c00d */
[C---:B------:R-:W-:Y:S02]  /*08b0*/  VIADD R9, R11.reuse, 0x20 ;  /* 0x000000200b097836 */ /* 0x040fe40000000000 */
[-CC-:B------:R-:W-:Y:S01]  /*08c0*/  FFMA.RM R7, R14, R10.reuse, R13.reuse ;  /* 0x0000000a0e077223 */ /* 0x180fe2000000400d */
[C---:B------:R-:W-:Y:S02]  /*08d0*/  ISETP.NE.AND P2, PT, R11.reuse, RZ, PT ;  /* 0x000000ff0b00720c */ /* 0x040fe40003f45270 */
[----:B------:R-:W-:Y:S01]  /*08e0*/  LOP3.LUT R8, R6, 0x7fffff, RZ, 0xc0, !PT ;  /* 0x007fffff06087812 */ /* 0x000fe200078ec0ff */
[----:B------:R-:W-:Y:S01]  /*08f0*/  FFMA.RP R6, R14, R10, R13 ;  /* 0x0000000a0e067223 */ /* 0x000fe2000000800d */
[----:B------:R-:W-:Y:S01]  /*0900*/  IMAD.MOV R10, RZ, RZ, -R11 ;  /* 0x000000ffff0a7224 */ /* 0x000fe200078e0a0b */
[----:B------:R-:W-:Y:S02]  /*0910*/  ISETP.NE.AND P1, PT, R11, RZ, PT ;  /* 0x000000ff0b00720c */ /* 0x000fe40003f25270 */
[----:B------:R-:W-:-:S02]  /*0920*/  LOP3.LUT R8, R8, 0x800000, RZ, 0xfc, !PT ;  /* 0x0080000008087812 */ /* 0x000fc400078efcff */
[----:B------:R-:W-:Y:S02]  /*0930*/  FSETP.NEU.FTZ.AND P0, PT, R6, R7, PT ;  /* 0x000000070600720b */ /* 0x000fe40003f1d000 */
[----:B------:R-:W-:Y:S02]  /*0940*/  SHF.L.U32 R9, R8, R9, RZ ;  /* 0x0000000908097219 */ /* 0x000fe400000006ff */
[----:B------:R-:W-:Y:S02]  /*0950*/  SEL R7, R10, RZ, P2 ;  /* 0x000000ff0a077207 */ /* 0x000fe40001000000 */
[----:B------:R-:W-:Y:S02]  /*0960*/  ISETP.NE.AND P1, PT, R9, RZ, P1 ;  /* 0x000000ff0900720c */ /* 0x000fe40000f25270 */
[----:B------:R-:W-:Y:S02]  /*0970*/  SHF.R.U32.HI R7, RZ, R7, R8 ;  /* 0x00000007ff077219 */ /* 0x000fe40000011608 */
[----:B------:R-:W-:-:S02]  /*0980*/  PLOP3.LUT P0, PT, P0, P1, PT, 0xf8, 0x8f ;  /* 0x00000000008f781c */ /* 0x000fc40000703f70 */
[----:B------:R-:W-:Y:S02]  /*0990*/  SHF.R.U32.HI R9, RZ, 0x1, R7 ;  /* 0x00000001ff097819 */ /* 0x000fe40000011607 */
[----:B------:R-:W-:-:S04]  /*09a0*/  SEL R6, RZ, 0x1, !P0 ;  /* 0x00000001ff067807 */ /* 0x000fc80004000000 */
[----:B------:R-:W-:-:S04]  /*09b0*/  LOP3.LUT R6, R6, 0x1, R9, 0xf8, !PT ;  /* 0x0000000106067812 */ /* 0x000fc800078ef809 */
[----:B------:R-:W-:-:S05]  /*09c0*/  LOP3.LUT R6, R6, R7, RZ, 0xc0, !PT ;  /* 0x0000000706067212 */ /* 0x000fca00078ec0ff */
[----:B------:R-:W-:-:S05]  /*09d0*/  IMAD.IADD R9, R9, 0x1, R6 ;  /* 0x0000000109097824 */ /* 0x000fca00078e0206 */
[----:B------:R-:W-:Y:S01]  /*09e0*/  LOP3.LUT R0, R9, R0, RZ, 0xfc, !PT ;  /* 0x0000000009007212 */ /* 0x000fe200078efcff */
[----:B------:R-:W-:Y:S06]  /*09f0*/  BRA `(.L_x_16) ;  /* 0x0000000000107947 */ /* 0x000fec0003800000 */
.L_x_15:
[----:B------:R-:W-:-:S04]  /*0a00*/  LOP3.LUT R0, R0, 0x80000000, RZ, 0xc0, !PT ;  /* 0x8000000000007812 */ /* 0x000fc800078ec0ff */
[----:B------:R-:W-:Y:S01]  /*0a10*/  LOP3.LUT R0, R0, 0x7f800000, RZ, 0xfc, !PT ;  /* 0x7f80000000007812 */ /* 0x000fe200078efcff */
[----:B------:R-:W-:Y:S06]  /*0a20*/  BRA `(.L_x_16) ;  /* 0x0000000000047947 */ /* 0x000fec0003800000 */
.L_x_14:
[----:B------:R-:W-:-:S07]  /*0a30*/  LEA R0, R9, R0, 0x17 ;  /* 0x0000000009007211 */ /* 0x000fce00078eb8ff */
.L_x_16:
[----:B------:R-:W-:Y:S05]  /*0a40*/  BSYNC.RECONVERGENT B3 ;  /* 0x0000000000037941 */ /* 0x000fea0003800200 */
.L_x_13:
[----:B------:R-:W-:Y:S05]  /*0a50*/  BRA `(.L_x_17) ;  /* 0x0000000000207947 */ /* 0x000fea0003800000 */
.L_x_12:
[----:B------:R-:W-:-:S04]  /*0a60*/  LOP3.LUT R0, R7, 0x80000000, R0, 0x48, !PT ;  /* 0x8000000007007812 */ /* 0x000fc800078e4800 */
[----:B------:R-:W-:Y:S01]  /*0a70*/  LOP3.LUT R0, R0, 0x7f800000, RZ, 0xfc, !PT ;  /* 0x7f80000000007812 */ /* 0x000fe200078efcff */
[----:B------:R-:W-:Y:S06]  /*0a80*/  BRA `(.L_x_17) ;  /* 0x0000000000147947 */ /* 0x000fec0003800000 */
.L_x_11:
[----:B------:R-:W-:Y:S01]  /*0a90*/  LOP3.LUT R0, R7, 0x80000000, R0, 0x48, !PT ;  /* 0x8000000007007812 */ /* 0x000fe200078e4800 */
[----:B------:R-:W-:Y:S06]  /*0aa0*/  BRA `(.L_x_17) ;  /* 0x00000000000c7947 */ /* 0x000fec0003800000 */
.L_x_10:
[----:B------:R-:W0:Y:S01]  /*0ab0*/  MUFU.RSQ R0, -QNAN ;  /* 0xffc0000000007908 */ /* 0x000e220000001400 */
[----:B------:R-:W-:Y:S05]  /*0ac0*/  BRA `(.L_x_17) ;  /* 0x0000000000047947 */ /* 0x000fea0003800000 */
.L_x_9:
[----:B------:R-:W-:-:S07]  /*0ad0*/  FADD.FTZ R0, R0, R3 ;  /* 0x0000000300007221 */ /* 0x000fce0000010000 */
.L_x_17:
[----:B------:R-:W-:Y:S05]  /*0ae0*/  BSYNC.RECONVERGENT B2 ;  /* 0x0000000000027941 */ /* 0x000fea0003800200 */
.L_x_7:
[----:B------:R-:W-:Y:S02]  /*0af0*/  IMAD.MOV.U32 R6, RZ, RZ, R4 ;  /* 0x000000ffff067224 */ /* 0x000fe400078e0004 */
[----:B------:R-:W-:-:S04]  /*0b00*/  IMAD.MOV.U32 R7, RZ, RZ, 0x0 ;  /* 0x00000000ff077424 */ /* 0x000fc800078e00ff */
[----:B0-----:R-:W-:Y:S05]  /*0b10*/  RET.REL.NODEC R6 `(_Z22extend_by_zeros_kernelP6float2S0_j) ;  /* 0xfffffff406387950 */ /* 0x001fea0003c3ffff */
.L_x_18:
[----:B------:R-:W-:-:S00]  /*0b20*/  BRA `(.L_x_18) ;  /* 0xfffffffc00fc7947 */ /* 0x000fc0000383ffff */
[----:B------:R-:W-:-:S00]  /*0b30*/  NOP ;  /* 0x0000000000007918 */ /* 0x000fc00000000000 */
        /* <DEDUP_REMOVED lines=12> */
.L_x_19:


//--------------------- .nv.global.init           --------------------------
	.section	.nv.global.init,"aw",@progbits
	.align	4
.nv.global.init:
	.type		mrg32k3aM1SubSeq,@object
	.size		mrg32k3aM1SubSeq,(mrg32k3aM2SubSeq - mrg32k3aM1SubSeq)
mrg32k3aM1SubSeq:
        /*0000*/ 	.byte	0x0b, 0xcc, 0xee, 0x04, 0x73, 0x29, 0x8b, 0x6f, 0xf6, 0x53, 0x03, 0xf6, 0x23, 0xf6, 0xea, 0xda
        /* <DEDUP_REMOVED lines=125> */
	.type		mrg32k3aM2SubSeq,@object
	.size		mrg32k3aM2SubSeq,(mrg32k3aM1 - mrg32k3aM2SubSeq)
mrg32k3aM2SubSeq:
        /* <DEDUP_REMOVED lines=126> */
	.type		mrg32k3aM1,@object
	.size		mrg32k3aM1,(mrg32k3aM1Seq - mrg32k3aM1)
mrg32k3aM1:
        /* <DEDUP_REMOVED lines=144> */
	.type		mrg32k3aM1Seq,@object
	.size		mrg32k3aM1Seq,(mrg32k3aM2 - mrg32k3aM1Seq)
mrg32k3aM1Seq:
        /* <DEDUP_REMOVED lines=144> */
	.type		mrg32k3aM2,@object
	.size		mrg32k3aM2,(mrg32k3aM2Seq - mrg32k3aM2)
mrg32k3aM2:
        /* <DEDUP_REMOVED lines=144> */
	.type		mrg32k3aM2Seq,@object
	.size		mrg32k3aM2Seq,(precalc_xorwow_matrix - mrg32k3aM2Seq)
mrg32k3aM2Seq:
        /* <DEDUP_REMOVED lines=144> */
	.type		precalc_xorwow_matrix,@object
	.size		precalc_xorwow_matrix,(precalc_xorwow_offset_matrix - precalc_xorwow_matrix)
precalc_xorwow_matrix:
        /* <DEDUP_REMOVED lines=6400> */
	.type		precalc_xorwow_offset_matrix,@object
	.size		precalc_xorwow_offset_matrix,(.L_1 - precalc_xorwow_offset_matrix)
precalc_xorwow_offset_matrix:
        /* <DEDUP_REMOVED lines=6400> */
.L_1:


//--------------------- .nv.shared.reserved.0     --------------------------
	.section	.nv.shared.reserved.0,"aw",@nobits
	.weak		__nv_reservedSMEM_offset_0_alias
	.size		__nv_reservedSMEM_offset_0_alias, 0, 64
	.other		__nv_reservedSMEM_offset_0_alias,@"STO_CUDA_RESERVED_SHARED STV_DEFAULT"
__nv_reservedSMEM_offset_0_alias:
	.zero		0
	.zero		64


//--------------------- .nv.constant0._Z22extend_by_zeros_kernelP6float2S0_j --------------------------
	.section	.nv.constant0._Z22extend_by_zeros_kernelP6float2S0_j,"a",@progbits
	.sectionflags	@""
	.align	4
.nv.constant0._Z22extend_by_zeros_kernelP6float2S0_j:
	.zero		916


//--------------------- SYMBOLS --------------------------

	.type		.nv.reservedSmem.offset0,@object
	.size		.nv.reservedSmem.offset0,0x4
